//
// Generated by NVIDIA NVVM Compiler
//
// Compiler Build ID: CL-36424714
// Cuda compilation tools, release 13.0, V13.0.88
// Based on NVVM 20.0.0
//

.version 9.0
.target sm_100
.address_size 64

	// .globl	_Z9addKernelPiS_S_

.visible .entry _Z9addKernelPiS_S_(
	.param .u64 .ptr .align 1 _Z9addKernelPiS_S__param_0,
	.param .u64 .ptr .align 1 _Z9addKernelPiS_S__param_1,
	.param .u64 .ptr .align 1 _Z9addKernelPiS_S__param_2
)
{
	.reg .pred 	%p<28>;
	.reg .b32 	%r<62>;
	.reg .b64 	%rd<27>;

	ld.param.u64 	%rd4, [_Z9addKernelPiS_S__param_0];
	ld.param.u64 	%rd5, [_Z9addKernelPiS_S__param_1];
	ld.param.u64 	%rd6, [_Z9addKernelPiS_S__param_2];
	cvta.to.global.u64 	%rd7, %rd6;
	cvta.to.global.u64 	%rd1, %rd5;
	cvta.to.global.u64 	%rd2, %rd4;
	mov.u32 	%r11, %tid.x;
	mov.u32 	%r12, %tid.y;
	mov.u32 	%r13, %ntid.x;
	mov.u32 	%r14, %tid.z;
	mov.u32 	%r15, %ntid.y;
	mov.u32 	%r16, %ctaid.x;
	mov.u32 	%r17, %ctaid.y;
	mov.u32 	%r18, %nctaid.x;
	mov.u32 	%r19, %ctaid.z;
	mov.u32 	%r20, %nctaid.y;
	mad.lo.s32 	%r21, %r20, %r19, %r17;
	mad.lo.s32 	%r22, %r21, %r18, %r16;
	mov.u32 	%r23, %ntid.z;
	mad.lo.s32 	%r24, %r22, %r23, %r14;
	mad.lo.s32 	%r25, %r24, %r15, %r12;
	mad.lo.s32 	%r1, %r25, %r13, %r11;
	mul.wide.s32 	%rd8, %r1, 4;
	add.s64 	%rd3, %rd7, %rd8;
	add.s32 	%r2, %r1, -1;
	and.b32  	%r3, %r1, 31;
	setp.eq.s32 	%p1, %r3, 0;
	add.s32 	%r4, %r1, -33;
	setp.gt.u32 	%p2, %r4, 1023;
	or.pred  	%p3, %p2, %p1;
	@%p3 bra 	$L__BB0_2;
	mul.wide.u32 	%rd9, %r4, 4;
	add.s64 	%rd10, %rd2, %rd9;
	ld.global.u32 	%r26, [%rd10];
	ld.global.u32 	%r27, [%rd1];
	ld.global.u32 	%r28, [%rd3];
	mad.lo.s32 	%r29, %r27, %r26, %r28;
	st.global.u32 	[%rd3], %r29;
$L__BB0_2:
	setp.eq.s32 	%p4, %r3, 0;
	setp.gt.u32 	%p5, %r2, 1023;
	or.pred  	%p6, %p5, %p4;
	@%p6 bra 	$L__BB0_4;
	mul.wide.u32 	%rd11, %r2, 4;
	add.s64 	%rd12, %rd2, %rd11;
	ld.global.u32 	%r30, [%rd12];
	ld.global.u32 	%r31, [%rd1+12];
	ld.global.u32 	%r32, [%rd3];
	mad.lo.s32 	%r33, %r31, %r30, %r32;
	st.global.u32 	[%rd3], %r33;
$L__BB0_4:
	setp.eq.s32 	%p7, %r3, 0;
	add.s32 	%r5, %r1, 31;
	setp.gt.u32 	%p8, %r5, 1023;
	or.pred  	%p9, %p8, %p7;
	@%p9 bra 	$L__BB0_6;
	mul.wide.u32 	%rd13, %r5, 4;
	add.s64 	%rd14, %rd2, %rd13;
	ld.global.u32 	%r34, [%rd14];
	ld.global.u32 	%r35, [%rd1+24];
	ld.global.u32 	%r36, [%rd3];
	mad.lo.s32 	%r37, %r35, %r34, %r36;
	st.global.u32 	[%rd3], %r37;
$L__BB0_6:
	setp.eq.s32 	%p10, %r3, 31;
	add.s32 	%r6, %r1, -32;
	setp.gt.u32 	%p11, %r6, 1023;
	or.pred  	%p12, %p11, %p10;
	@%p12 bra 	$L__BB0_8;
	mul.wide.u32 	%rd15, %r6, 4;
	add.s64 	%rd16, %rd2, %rd15;
	ld.global.u32 	%r38, [%rd16];
	ld.global.u32 	%r39, [%rd1+4];
	ld.global.u32 	%r40, [%rd3];
	mad.lo.s32 	%r41, %r39, %r38, %r40;
	st.global.u32 	[%rd3], %r41;
$L__BB0_8:
	setp.eq.s32 	%p13, %r3, 31;
	setp.gt.u32 	%p14, %r1, 1023;
	or.pred  	%p15, %p14, %p13;
	@%p15 bra 	$L__BB0_10;
	mul.wide.u32 	%rd17, %r1, 4;
	add.s64 	%rd18, %rd2, %rd17;
	ld.global.u32 	%r42, [%rd18];
	ld.global.u32 	%r43, [%rd1+16];
	ld.global.u32 	%r44, [%rd3];
	mad.lo.s32 	%r45, %r43, %r42, %r44;
	st.global.u32 	[%rd3], %r45;
$L__BB0_10:
	setp.eq.s32 	%p16, %r3, 31;
	add.s32 	%r7, %r1, 32;
	setp.gt.u32 	%p17, %r7, 1023;
	or.pred  	%p18, %p17, %p16;
	@%p18 bra 	$L__BB0_12;
	mul.wide.u32 	%rd19, %r7, 4;
	add.s64 	%rd20, %rd2, %rd19;
	ld.global.u32 	%r46, [%rd20];
	ld.global.u32 	%r47, [%rd1+28];
	ld.global.u32 	%r48, [%rd3];
	mad.lo.s32 	%r49, %r47, %r46, %r48;
	st.global.u32 	[%rd3], %r49;
$L__BB0_12:
	add.s32 	%r8, %r1, 1;
	setp.eq.s32 	%p19, %r3, 30;
	add.s32 	%r9, %r1, -31;
	setp.gt.u32 	%p20, %r9, 1023;
	or.pred  	%p21, %p20, %p19;
	@%p21 bra 	$L__BB0_14;
	mul.wide.u32 	%rd21, %r9, 4;
	add.s64 	%rd22, %rd2, %rd21;
	ld.global.u32 	%r50, [%rd22];
	ld.global.u32 	%r51, [%rd1+8];
	ld.global.u32 	%r52, [%rd3];
	mad.lo.s32 	%r53, %r51, %r50, %r52;
	st.global.u32 	[%rd3], %r53;
$L__BB0_14:
	setp.eq.s32 	%p22, %r3, 30;
	setp.gt.u32 	%p23, %r8, 1023;
	or.pred  	%p24, %p23, %p22;
	@%p24 bra 	$L__BB0_16;
	mul.wide.u32 	%rd23, %r8, 4;
	add.s64 	%rd24, %rd2, %rd23;
	ld.global.u32 	%r54, [%rd24];
	ld.global.u32 	%r55, [%rd1+20];
	ld.global.u32 	%r56, [%rd3];
	mad.lo.s32 	%r57, %r55, %r54, %r56;
	st.global.u32 	[%rd3], %r57;
$L__BB0_16:
	setp.eq.s32 	%p25, %r3, 30;
	add.s32 	%r10, %r1, 33;
	setp.gt.u32 	%p26, %r10, 1023;
	or.pred  	%p27, %p26, %p25;
	@%p27 bra 	$L__BB0_18;
	mul.wide.u32 	%rd25, %r10, 4;
	add.s64 	%rd26, %rd2, %rd25;
	ld.global.u32 	%r58, [%rd26];
	ld.global.u32 	%r59, [%rd1+32];
	ld.global.u32 	%r60, [%rd3];
	mad.lo.s32 	%r61, %r59, %r58, %r60;
	st.global.u32 	[%rd3], %r61;
$L__BB0_18:
	ret;

}


// ===== COMPILED SASS (sm_100) =====

	.target	sm_100

	.elftype	@"ET_EXEC"


//--------------------- .note.nv.tkinfo           --------------------------
	.section	.note.nv.tkinfo,"",@"SHT_NOTE"
	.sectionflags	@"SHF_NOTE_NV_TKINFO"
	.tkinfo
        /*0018*/ 	.word	0x00000002
        /*0030*/ 	.string	""
        /*0030*/ 	.string	"ptxas"
        /*0030*/ 	.string	"Cuda compilation tools, release 13.0, V13.0.88"
        /*0030*/ 	.string	"Build cuda_13.0.r13.0/compiler.36424714_0"
        /*0030*/ 	.string	"-arch sm_100 -m 64 "



//--------------------- .note.nv.cuinfo           --------------------------
	.section	.note.nv.cuinfo,"",@"SHT_NOTE"
	.sectionflags	@"SHF_NOTE_NV_CUINFO"
        /*0018*/ 	.short	0x0002
        /*001a*/ 	.short	0x0064
        /*001c*/ 	.short	0x0082
	.zero		2


//--------------------- .nv.info                  --------------------------
	.section	.nv.info,"",@"SHT_CUDA_INFO"
	.align	4


	//----- nvinfo : EIATTR_REGCOUNT
	.align		4
        /*0000*/ 	.byte	0x04, 0x2f
        /*0002*/ 	.short	(.L_1 - .L_0)
	.align		4
.L_0:
        /*0004*/ 	.word	index@(_Z9addKernelPiS_S_)
        /*0008*/ 	.word	0x00000014


	//----- nvinfo : EIATTR_FRAME_SIZE
	.align		4
.L_1:
        /*000c*/ 	.byte	0x04, 0x11
        /*000e*/ 	.short	(.L_3 - .L_2)
	.align		4
.L_2:
        /*0010*/ 	.word	index@(_Z9addKernelPiS_S_)
        /*0014*/ 	.word	0x00000000


	//----- nvinfo : EIATTR_MIN_STACK_SIZE
	.align		4
.L_3:
        /*0018*/ 	.byte	0x04, 0x12
        /*001a*/ 	.short	(.L_5 - .L_4)
	.align		4
.L_4:
        /*001c*/ 	.word	index@(_Z9addKernelPiS_S_)
        /*0020*/ 	.word	0x00000000
.L_5:


//--------------------- .nv.compat                --------------------------
	.section	.nv.compat,"",@"SHT_CUDA_COMPAT_INFO"
	.align	4
        /*0000*/ 	.byte	0x02, 0x09, 0x00, 0x00, 0x02, 0x02, 0x01, 0x00, 0x02, 0x05, 0x05, 0x00, 0x03, 0x07, 0x01, 0x01
        /*0010*/ 	.byte	0x02, 0x03, 0x00, 0x00, 0x02, 0x06, 0x01, 0x00, 0x04, 0x0b, 0x08, 0x00, 0x09, 0x00, 0x00, 0x00
        /*0020*/ 	.byte	0x00, 0x00, 0x00, 0x00


//--------------------- .nv.info._Z9addKernelPiS_S_ --------------------------
	.section	.nv.info._Z9addKernelPiS_S_,"",@"SHT_CUDA_INFO"
	.sectionflags	@""
	.align	4


	//----- nvinfo : EIATTR_CUDA_API_VERSION
	.align		4
        /*0000*/ 	.byte	0x04, 0x37
        /*0002*/ 	.short	(.L_7 - .L_6)
.L_6:
        /*0004*/ 	.word	0x00000082


	//----- nvinfo : EIATTR_KPARAM_INFO
	.align		4
.L_7:
        /*0008*/ 	.byte	0x04, 0x17
        /*000a*/ 	.short	(.L_9 - .L_8)
.L_8:
        /*000c*/ 	.word	0x00000000
        /*0010*/ 	.short	0x0002
        /*0012*/ 	.short	0x0010
        /*0014*/ 	.byte	0x00, 0xf5, 0x21, 0x00


	//----- nvinfo : EIATTR_KPARAM_INFO
	.align		4
.L_9:
        /*0018*/ 	.byte	0x04, 0x17
        /*001a*/ 	.short	(.L_11 - .L_10)
.L_10:
        /*001c*/ 	.word	0x00000000
        /*0020*/ 	.short	0x0001
        /*0022*/ 	.short	0x0008
        /*0024*/ 	.byte	0x00, 0xf5, 0x21, 0x00


	//----- nvinfo : EIATTR_KPARAM_INFO
	.align		4
.L_11:
        /*0028*/ 	.byte	0x04, 0x17
        /*002a*/ 	.short	(.L_13 - .L_12)
.L_12:
        /*002c*/ 	.word	0x00000000
        /*0030*/ 	.short	0x0000
        /*0032*/ 	.short	0x0000
        /*0034*/ 	.byte	0x00, 0xf5, 0x21, 0x00


	//----- nvinfo : EIATTR_SPARSE_MMA_MASK
	.align		4
.L_13:
        /*0038*/ 	.byte	0x03, 0x50
        /*003a*/ 	.short	0x0000


	//----- nvinfo : EIATTR_MAXREG_COUNT
	.align		4
        /*003c*/ 	.byte	0x03, 0x1b
        /*003e*/ 	.short	0x00ff


	//----- nvinfo : EIATTR_MERCURY_ISA_VERSION
	.align		4
        /*0040*/ 	.byte	0x03, 0x5f
        /*0042*/ 	.short	0x0101


	//----- nvinfo : EIATTR_VRC_CTA_INIT_COUNT
	.align		4
        /*0044*/ 	.byte	0x02, 0x4a
	.zero		1
	.zero		1


	//----- nvinfo : EIATTR_EXIT_INSTR_OFFSETS
	.align		4
        /*0048*/ 	.byte	0x04, 0x1c
        /*004a*/ 	.short	(.L_15 - .L_14)


	//   ....[0]....
.L_14:
        /*004c*/ 	.word	0x00000690


	//   ....[1]....
        /*0050*/ 	.word	0x00000720


	//----- nvinfo : EIATTR_CBANK_PARAM_SIZE
	.align		4
.L_15:
        /*0054*/ 	.byte	0x03, 0x19
        /*0056*/ 	.short	0x0018


	//----- nvinfo : EIATTR_PARAM_CBANK
	.align		4
        /*0058*/ 	.byte	0x04, 0x0a
        /*005a*/ 	.short	(.L_17 - .L_16)
	.align		4
.L_16:
        /*005c*/ 	.word	index@(.nv.constant0._Z9addKernelPiS_S_)
        /*0060*/ 	.short	0x0380
        /*0062*/ 	.short	0x0018


	//----- nvinfo : EIATTR_SW_WAR
	.align		4
.L_17:
        /*0064*/ 	.byte	0x04, 0x36
        /*0066*/ 	.short	(.L_19 - .L_18)
.L_18:
        /*0068*/ 	.word	0x00000008
.L_19:


//--------------------- .nv.callgraph             --------------------------
	.section	.nv.callgraph,"",@"SHT_CUDA_CALLGRAPH"
	.align	4
	.sectionentsize	8
	.align		4
        /*0000*/ 	.word	0x00000000
	.align		4
        /*0004*/ 	.word	0xffffffff
	.align		4
        /*0008*/ 	.word	0x00000000
	.align		4
        /*000c*/ 	.word	0xfffffffe
	.align		4
        /*0010*/ 	.word	0x00000000
	.align		4
        /*0014*/ 	.word	0xfffffffd
	.align		4
        /*0018*/ 	.word	0x00000000
	.align		4
        /*001c*/ 	.word	0xfffffffc


//--------------------- .text._Z9addKernelPiS_S_  --------------------------
	.section	.text._Z9addKernelPiS_S_,"ax",@progbits
	.align	128
        .global         _Z9addKernelPiS_S_
        .type           _Z9addKernelPiS_S_,@function
        .size           _Z9addKernelPiS_S_,(.L_x_1 - _Z9addKernelPiS_S_)
        .other          _Z9addKernelPiS_S_,@"STO_CUDA_ENTRY STV_DEFAULT"
_Z9addKernelPiS_S_:
.text._Z9addKernelPiS_S_:
[----:B------:R-:W-:Y:S08]  /*0000*/  LDC R1, c[0x0][0x37c] ;  /* 0x0000df00ff017b82 */ /* 0x000ff00000000800 */
[----:B------:R-:W-:Y:S01]  /*0010*/  S2UR UR4, SR_CTAID.Y ;  /* 0x00000000000479c3 */ /* 0x000fe20000002600 */
[----:B------:R-:W0:Y:S01]  /*0020*/  S2R R0, SR_TID.Z ;  /* 0x0000000000007919 */ /* 0x000e220000002300 */
[----:B------:R-:W1:Y:S01]  /*0030*/  LDCU UR9, c[0x0][0x360] ;  /* 0x00006c00ff0977ac */ /* 0x000e620008000800 */
[----:B------:R-:W2:Y:S01]  /*0040*/  S2R R5, SR_TID.Y ;  /* 0x0000000000057919 */ /* 0x000ea20000002200 */
[----:B------:R-:W2:Y:S04]  /*0050*/  LDCU UR10, c[0x0][0x364] ;  /* 0x00006c80ff0a77ac */ /* 0x000ea80008000800 */
[----:B------:R-:W3:Y:S01]  /*0060*/  S2UR UR7, SR_CTAID.Z ;  /* 0x00000000000779c3 */ /* 0x000ee20000002700 */
[----:B------:R-:W1:Y:S01]  /*0070*/  S2R R3, SR_TID.X ;  /* 0x0000000000037919 */ /* 0x000e620000002100 */
[----:B------:R-:W4:Y:S01]  /*0080*/  LDCU UR6, c[0x0][0x370] ;  /* 0x00006e00ff0677ac */ /* 0x000f220008000800 */
[----:B------:R-:W3:Y:S05]  /*0090*/  LDCU UR8, c[0x0][0x374] ;  /* 0x00006e80ff0877ac */ /* 0x000eea0008000800 */
[----:B------:R-:W4:Y:S08]  /*00a0*/  S2UR UR5, SR_CTAID.X ;  /* 0x00000000000579c3 */ /* 0x000f300000002500 */
[----:B------:R-:W0:Y:S01]  /*00b0*/  LDC R7, c[0x0][0x368] ;  /* 0x0000da00ff077b82 */ /* 0x000e220000000800 */
[----:B---3--:R-:W-:-:S04]  /*00c0*/  UIMAD UR4, UR7, UR8, UR4 ;  /* 0x00000008070472a4 */ /* 0x008fc8000f8e0204 */
[----:B----4-:R-:W-:-:S06]  /*00d0*/  UIMAD UR4, UR4, UR6, UR5 ;  /* 0x00000006040472a4 */ /* 0x010fcc000f8e0205 */
[----:B0-----:R-:W-:-:S05]  /*00e0*/  IMAD R0, R7, UR4, R0 ;  /* 0x0000000407007c24 */ /* 0x001fca000f8e0200 */
[----:B------:R-:W0:Y:S01]  /*00f0*/  LDCU.64 UR4, c[0x0][0x358] ;  /* 0x00006b00ff0477ac */ /* 0x000e220008000a00 */
[----:B--2---:R-:W-:-:S04]  /*0100*/  IMAD R0, R0, UR10, R5 ;  /* 0x0000000a00007c24 */ /* 0x004fc8000f8e0205 */
[----:B-1----:R-:W-:Y:S02]  /*0110*/  IMAD R0, R0, UR9, R3 ;  /* 0x0000000900007c24 */ /* 0x002fe4000f8e0203 */
[----:B------:R-:W1:Y:S03]  /*0120*/  LDC.64 R2, c[0x0][0x390] ;  /* 0x0000e400ff027b82 */ /* 0x000e660000000a00 */
[C---:B------:R-:W-:Y:S02]  /*0130*/  LOP3.LUT P0, R12, R0.reuse, 0x1f, RZ, 0xc0, !PT ;  /* 0x0000001f000c7812 */ /* 0x040fe4000780c0ff */
[----:B------:R-:W-:-:S04]  /*0140*/  IADD3 R9, PT, PT, R0, -0x21, RZ ;  /* 0xffffffdf00097810 */ /* 0x000fc80007ffe0ff */
[----:B------:R-:W-:-:S13]  /*0150*/  ISETP.GT.U32.OR P0, PT, R9, 0x3ff, !P0 ;  /* 0x000003ff0900780c */ /* 0x000fda0004704470 */
[----:B------:R-:W2:Y:S01]  /*0160*/  @!P0 LDC.64 R4, c[0x0][0x380] ;  /* 0x0000e000ff048b82 */ /* 0x000ea20000000a00 */
[----:B-1----:R-:W-:-:S05]  /*0170*/  IMAD.WIDE R2, R0, 0x4, R2 ;  /* 0x0000000400027825 */ /* 0x002fca00078e0202 */
[----:B0-----:R-:W3:Y:S02]  /*0180*/  @!P0 LDG.E R14, desc[UR4][R2.64] ;  /* 0x00000004020e8981 */ /* 0x001ee4000c1e1900 */
[----:B------:R-:W0:Y:S01]  /*0190*/  @!P0 LDC.64 R6, c[0x0][0x388] ;  /* 0x0000e200ff068b82 */ /* 0x000e220000000a00 */
[----:B--2---:R-:W-:-:S06]  /*01a0*/  @!P0 IMAD.WIDE.U32 R4, R9, 0x4, R4 ;  /* 0x0000000409048825 */ /* 0x004fcc00078e0004 */
[----:B------:R-:W3:Y:S04]  /*01b0*/  @!P0 LDG.E R4, desc[UR4][R4.64] ;  /* 0x0000000404048981 */ /* 0x000ee8000c1e1900 */
[----:B0-----:R-:W3:Y:S01]  /*01c0*/  @!P0 LDG.E R7, desc[UR4][R6.64] ;  /* 0x0000000406078981 */ /* 0x001ee2000c1e1900 */
[----:B------:R-:W-:Y:S02]  /*01d0*/  IADD3 R13, PT, PT, R0, -0x1, RZ ;  /* 0xffffffff000d7810 */ /* 0x000fe40007ffe0ff */
[----:B------:R-:W-:-:S04]  /*01e0*/  ISETP.NE.AND P1, PT, R12, RZ, PT ;  /* 0x000000ff0c00720c */ /* 0x000fc80003f25270 */
[----:B------:R-:W-:-:S13]  /*01f0*/  ISETP.GT.U32.OR P2, PT, R13, 0x3ff, !P1 ;  /* 0x000003ff0d00780c */ /* 0x000fda0004f44470 */
[----:B------:R-:W0:Y:S08]  /*0200*/  @!P2 LDC.64 R8, c[0x0][0x380] ;  /* 0x0000e000ff08ab82 */ /* 0x000e300000000a00 */
[----:B------:R-:W1:Y:S01]  /*0210*/  @!P2 LDC.64 R10, c[0x0][0x388] ;  /* 0x0000e200ff0aab82 */ /* 0x000e620000000a00 */
[----:B0-----:R-:W-:-:S04]  /*0220*/  @!P2 IMAD.WIDE.U32 R8, R13, 0x4, R8 ;  /* 0x000000040d08a825 */ /* 0x001fc800078e0008 */
[----:B---3--:R-:W-:-:S05]  /*0230*/  @!P0 IMAD R17, R4, R7, R14 ;  /* 0x0000000704118224 */ /* 0x008fca00078e020e */
[----:B------:R0:W-:Y:S04]  /*0240*/  @!P0 STG.E desc[UR4][R2.64], R17 ;  /* 0x0000001102008986 */ /* 0x0001e8000c101904 */
[----:B------:R-:W2:Y:S04]  /*0250*/  @!P2 LDG.E R8, desc[UR4][R8.64] ;  /* 0x000000040808a981 */ /* 0x000ea8000c1e1900 */
[----:B-1----:R-:W2:Y:S04]  /*0260*/  @!P2 LDG.E R11, desc[UR4][R10.64+0xc] ;  /* 0x00000c040a0ba981 */ /* 0x002ea8000c1e1900 */
[----:B------:R-:W2:Y:S01]  /*0270*/  @!P2 LDG.E R13, desc[UR4][R2.64] ;  /* 0x00000004020da981 */ /* 0x000ea2000c1e1900 */
[----:B------:R-:W-:-:S04]  /*0280*/  IADD3 R7, PT, PT, R0, 0x1f, RZ ;  /* 0x0000001f00077810 */ /* 0x000fc80007ffe0ff */
[----:B------:R-:W-:-:S13]  /*0290*/  ISETP.GT.U32.OR P1, PT, R7, 0x3ff, !P1 ;  /* 0x000003ff0700780c */ /* 0x000fda0004f24470 */
[----:B------:R-:W1:Y:S08]  /*02a0*/  @!P1 LDC.64 R4, c[0x0][0x380] ;  /* 0x0000e000ff049b82 */ /* 0x000e700000000a00 */
[----:B------:R-:W3:Y:S01]  /*02b0*/  @!P1 LDC.64 R14, c[0x0][0x388] ;  /* 0x0000e200ff0e9b82 */ /* 0x000ee20000000a00 */
[----:B-1----:R-:W-:-:S04]  /*02c0*/  @!P1 IMAD.WIDE.U32 R4, R7, 0x4, R4 ;  /* 0x0000000407049825 */ /* 0x002fc800078e0004 */
[----:B--2---:R-:W-:-:S05]  /*02d0*/  @!P2 IMAD R13, R8, R11, R13 ;  /* 0x0000000b080da224 */ /* 0x004fca00078e020d */
[----:B------:R1:W-:Y:S04]  /*02e0*/  @!P2 STG.E desc[UR4][R2.64], R13 ;  /* 0x0000000d0200a986 */ /* 0x0003e8000c101904 */
[----:B------:R-:W2:Y:S04]  /*02f0*/  @!P1 LDG.E R4, desc[UR4][R4.64] ;  /* 0x0000000404049981 */ /* 0x000ea8000c1e1900 */
[----:B---3--:R-:W2:Y:S04]  /*0300*/  @!P1 LDG.E R15, desc[UR4][R14.64+0x18] ;  /* 0x000018040e0f9981 */ /* 0x008ea8000c1e1900 */
[----:B0-----:R-:W2:Y:S01]  /*0310*/  @!P1 LDG.E R17, desc[UR4][R2.64] ;  /* 0x0000000402119981 */ /* 0x001ea2000c1e1900 */
[----:B------:R-:W-:-:S02]  /*0320*/  IADD3 R11, PT, PT, R0, -0x20, RZ ;  /* 0xffffffe0000b7810 */ /* 0x000fc40007ffe0ff */
[----:B------:R-:W-:-:S04]  /*0330*/  ISETP.NE.AND P0, PT, R12, 0x1f, PT ;  /* 0x0000001f0c00780c */ /* 0x000fc80003f05270 */
[----:B------:R-:W-:-:S13]  /*0340*/  ISETP.GT.U32.OR P2, PT, R11, 0x3ff, !P0 ;  /* 0x000003ff0b00780c */ /* 0x000fda0004744470 */
[----:B------:R-:W0:Y:S08]  /*0350*/  @!P2 LDC.64 R6, c[0x0][0x380] ;  /* 0x0000e000ff06ab82 */ /* 0x000e300000000a00 */
[----:B------:R-:W3:Y:S01]  /*0360*/  @!P2 LDC.64 R8, c[0x0][0x388] ;  /* 0x0000e200ff08ab82 */ /* 0x000ee20000000a00 */
[----:B0-----:R-:W-:-:S04]  /*0370*/  @!P2 IMAD.WIDE.U32 R6, R11, 0x4, R6 ;  /* 0x000000040b06a825 */ /* 0x001fc800078e0006 */
[----:B--2---:R-:W-:-:S05]  /*0380*/  @!P1 IMAD R17, R4, R15, R17 ;  /* 0x0000000f04119224 */ /* 0x004fca00078e0211 */
[----:B------:R0:W-:Y:S04]  /*0390*/  @!P1 STG.E desc[UR4][R2.64], R17 ;  /* 0x0000001102009986 */ /* 0x0001e8000c101904 */
[----:B------:R-:W2:Y:S04]  /*03a0*/  @!P2 LDG.E R6, desc[UR4][R6.64] ;  /* 0x000000040606a981 */ /* 0x000ea8000c1e1900 */
[----:B---3--:R-:W2:Y:S04]  /*03b0*/  @!P2 LDG.E R9, desc[UR4][R8.64+0x4] ;  /* 0x000004040809a981 */ /* 0x008ea8000c1e1900 */
[----:B-1----:R-:W2:Y:S01]  /*03c0*/  @!P2 LDG.E R13, desc[UR4][R2.64] ;  /* 0x00000004020da981 */ /* 0x002ea2000c1e1900 */
        /* <DEDUP_REMOVED lines=8> */
[----:B------:R-:W2:Y:S01]  /*0450*/  @!P1 LDG.E R15, desc[UR4][R2.64] ;  /* 0x00000004020f9981 */ /* 0x000ea2000c1e1900 */
[----:B0-----:R-:W-:-:S04]  /*0460*/  IADD3 R17, PT, PT, R0, 0x20, RZ ;  /* 0x0000002000117810 */ /* 0x001fc80007ffe0ff */
        /* <DEDUP_REMOVED lines=9> */
[----:B------:R-:W-:-:S02]  /*0500*/  ISETP.NE.AND P1, PT, R12, 0x1e, PT ;  /* 0x0000001e0c00780c */ /* 0x000fc40003f25270 */
[----:B------:R-:W-:-:S04]  /*0510*/  IADD3 R17, PT, PT, R0, -0x1f, RZ ;  /* 0xffffffe100117810 */ /* 0x000fc80007ffe0ff */
        /* <DEDUP_REMOVED lines=18> */
[----:B------:R-:W2:Y:S01]  /*0640*/  @!P0 LDG.E R5, desc[UR4][R2.64] ;  /* 0x0000000402058981 */ /* 0x000ea2000c1e1900 */
[----:B------:R-:W-:-:S04]  /*0650*/  IADD3 R11, PT, PT, R0, 0x21, RZ ;  /* 0x00000021000b7810 */ /* 0x000fc80007ffe0ff */
[----:B------:R-:W-:Y:S01]  /*0660*/  ISETP.GT.U32.OR P1, PT, R11, 0x3ff, !P1 ;  /* 0x000003ff0b00780c */ /* 0x000fe20004f24470 */
[----:B--2---:R-:W-:-:S05]  /*0670*/  @!P0 IMAD R5, R6, R9, R5 ;  /* 0x0000000906058224 */ /* 0x004fca00078e0205 */
[----:B------:R1:W-:Y:S07]  /*0680*/  @!P0 STG.E desc[UR4][R2.64], R5 ;  /* 0x0000000502008986 */ /* 0x0003ee000c101904 */
[----:B------:R-:W-:Y:S05]  /*0690*/  @P1 EXIT ;  /* 0x000000000000194d */ /* 0x000fea0003800000 */
[----:B-1----:R-:W0:Y:S01]  /*06a0*/  LDC.64 R4, c[0x0][0x380] ;  /* 0x0000e000ff047b82 */ /* 0x002e220000000a00 */
[----:B------:R-:W2:Y:S07]  /*06b0*/  LDG.E R9, desc[UR4][R2.64] ;  /* 0x0000000402097981 */ /* 0x000eae000c1e1900 */
[----:B------:R-:W1:Y:S01]  /*06c0*/  LDC.64 R6, c[0x0][0x388] ;  /* 0x0000e200ff067b82 */ /* 0x000e620000000a00 */
[----:B0-----:R-:W-:-:S06]  /*06d0*/  IMAD.WIDE.U32 R4, R11, 0x4, R4 ;  /* 0x000000040b047825 */ /* 0x001fcc00078e0004 */
[----:B------:R-:W2:Y:S04]  /*06e0*/  LDG.E R4, desc[UR4][R4.64] ;  /* 0x0000000404047981 */ /* 0x000ea8000c1e1900 */
[----:B-1----:R-:W2:Y:S02]  /*06f0*/  LDG.E R7, desc[UR4][R6.64+0x20] ;  /* 0x0000200406077981 */ /* 0x002ea4000c1e1900 */
[----:B--2---:R-:W-:-:S05]  /*0700*/  IMAD R9, R4, R7, R9 ;  /* 0x0000000704097224 */ /* 0x004fca00078e0209 */
[----:B------:R-:W-:Y:S01]  /*0710*/  STG.E desc[UR4][R2.64], R9 ;  /* 0x0000000902007986 */ /* 0x000fe2000c101904 */
[----:B------:R-:W-:Y:S05]  /*0720*/  EXIT ;  /* 0x000000000000794d */ /* 0x000fea0003800000 */
.L_x_0:
[----:B------:R-:W-:-:S00]  /*0730*/  BRA `(.L_x_0) ;  /* 0xfffffffc00fc7947 */ /* 0x000fc0000383ffff */
[----:B------:R-:W-:-:S00]  /*0740*/  NOP ;  /* 0x0000000000007918 */ /* 0x000fc00000000000 */
        /* <DEDUP_REMOVED lines=11> */
.L_x_1:


//--------------------- .nv.shared.reserved.0     --------------------------
	.section	.nv.shared.reserved.0,"aw",@nobits
	.weak		__nv_reservedSMEM_offset_0_alias
	.size		__nv_reservedSMEM_offset_0_alias, 0, 64
	.other		__nv_reservedSMEM_offset_0_alias,@"STO_CUDA_RESERVED_SHARED STV_DEFAULT"
__nv_reservedSMEM_offset_0_alias:
	.zero		0
	.zero		64


//--------------------- .nv.constant0._Z9addKernelPiS_S_ --------------------------
	.section	.nv.constant0._Z9addKernelPiS_S_,"a",@progbits
	.sectionflags	@""
	.align	4
.nv.constant0._Z9addKernelPiS_S_:
	.zero		920


//--------------------- SYMBOLS --------------------------

	.type		.nv.reservedSmem.offset0,@object
	.size		.nv.reservedSmem.offset0,0x4
